//
// Generated by NVIDIA NVVM Compiler
//
// Compiler Build ID: CL-36424714
// Cuda compilation tools, release 13.0, V13.0.88
// Based on NVVM 20.0.0
//

.version 9.0
.target sm_100
.address_size 64

	// .globl	_Z23sgemm_warptiling_kernelILi64ELi64ELi8ELi32ELi32ELi2ELi1ELi4ELi4ELi128EEvPfS0_S0_iii
// _ZZ23sgemm_warptiling_kernelILi64ELi64ELi8ELi32ELi32ELi2ELi1ELi4ELi4ELi128EEvPfS0_S0_iiiE6smem_a has been demoted
// _ZZ23sgemm_warptiling_kernelILi64ELi64ELi8ELi32ELi32ELi2ELi1ELi4ELi4ELi128EEvPfS0_S0_iiiE6smem_b has been demoted

.visible .entry _Z23sgemm_warptiling_kernelILi64ELi64ELi8ELi32ELi32ELi2ELi1ELi4ELi4ELi128EEvPfS0_S0_iii(
	.param .u64 .ptr .align 1 _Z23sgemm_warptiling_kernelILi64ELi64ELi8ELi32ELi32ELi2ELi1ELi4ELi4ELi128EEvPfS0_S0_iii_param_0,
	.param .u64 .ptr .align 1 _Z23sgemm_warptiling_kernelILi64ELi64ELi8ELi32ELi32ELi2ELi1ELi4ELi4ELi128EEvPfS0_S0_iii_param_1,
	.param .u64 .ptr .align 1 _Z23sgemm_warptiling_kernelILi64ELi64ELi8ELi32ELi32ELi2ELi1ELi4ELi4ELi128EEvPfS0_S0_iii_param_2,
	.param .u32 _Z23sgemm_warptiling_kernelILi64ELi64ELi8ELi32ELi32ELi2ELi1ELi4ELi4ELi128EEvPfS0_S0_iii_param_3,
	.param .u32 _Z23sgemm_warptiling_kernelILi64ELi64ELi8ELi32ELi32ELi2ELi1ELi4ELi4ELi128EEvPfS0_S0_iii_param_4,
	.param .u32 _Z23sgemm_warptiling_kernelILi64ELi64ELi8ELi32ELi32ELi2ELi1ELi4ELi4ELi128EEvPfS0_S0_iii_param_5
)
.maxntid 128
{
	.reg .pred 	%p<4>;
	.reg .b16 	%rs<4>;
	.reg .b32 	%r<72>;
	.reg .b32 	%f<291>;
	.reg .b64 	%rd<45>;
	// demoted variable
	.shared .align 4 .b8 _ZZ23sgemm_warptiling_kernelILi64ELi64ELi8ELi32ELi32ELi2ELi1ELi4ELi4ELi128EEvPfS0_S0_iiiE6smem_a[2048];
	// demoted variable
	.shared .align 4 .b8 _ZZ23sgemm_warptiling_kernelILi64ELi64ELi8ELi32ELi32ELi2ELi1ELi4ELi4ELi128EEvPfS0_S0_iiiE6smem_b[2048];
	ld.param.u64 	%rd8, [_Z23sgemm_warptiling_kernelILi64ELi64ELi8ELi32ELi32ELi2ELi1ELi4ELi4ELi128EEvPfS0_S0_iii_param_0];
	ld.param.u64 	%rd9, [_Z23sgemm_warptiling_kernelILi64ELi64ELi8ELi32ELi32ELi2ELi1ELi4ELi4ELi128EEvPfS0_S0_iii_param_1];
	ld.param.u32 	%r20, [_Z23sgemm_warptiling_kernelILi64ELi64ELi8ELi32ELi32ELi2ELi1ELi4ELi4ELi128EEvPfS0_S0_iii_param_4];
	ld.param.u32 	%r21, [_Z23sgemm_warptiling_kernelILi64ELi64ELi8ELi32ELi32ELi2ELi1ELi4ELi4ELi128EEvPfS0_S0_iii_param_5];
	cvta.to.global.u64 	%rd10, %rd8;
	cvta.to.global.u64 	%rd11, %rd9;
	mov.u32 	%r22, %ctaid.y;
	mov.u32 	%r23, %ctaid.x;
	mov.u32 	%r1, %tid.x;
	and.b32  	%r24, %r1, 32;
	shr.u32 	%r25, %r1, 3;
	and.b32  	%r2, %r25, 3;
	and.b32  	%r3, %r1, 7;
	shl.b32 	%r26, %r22, 6;
	mul.lo.s32 	%r27, %r21, %r26;
	mul.wide.s32 	%rd12, %r27, 4;
	add.s64 	%rd43, %rd10, %rd12;
	shl.b32 	%r28, %r23, 6;
	mul.wide.u32 	%rd13, %r28, 4;
	add.s64 	%rd44, %rd11, %rd13;
	shr.u32 	%r4, %r1, 1;
	and.b32  	%r29, %r4, 32;
	or.b32  	%r30, %r26, %r29;
	or.b32  	%r31, %r24, %r28;
	mad.lo.s32 	%r5, %r20, %r30, %r31;
	setp.lt.s32 	%p1, %r21, 1;
	mov.f32 	%f259, 0f00000000;
	mov.f32 	%f260, %f259;
	mov.f32 	%f261, %f259;
	mov.f32 	%f262, %f259;
	mov.f32 	%f263, %f259;
	mov.f32 	%f264, %f259;
	mov.f32 	%f265, %f259;
	mov.f32 	%f266, %f259;
	mov.f32 	%f267, %f259;
	mov.f32 	%f268, %f259;
	mov.f32 	%f269, %f259;
	mov.f32 	%f270, %f259;
	mov.f32 	%f271, %f259;
	mov.f32 	%f272, %f259;
	mov.f32 	%f273, %f259;
	mov.f32 	%f274, %f259;
	mov.f32 	%f275, %f259;
	mov.f32 	%f276, %f259;
	mov.f32 	%f277, %f259;
	mov.f32 	%f278, %f259;
	mov.f32 	%f279, %f259;
	mov.f32 	%f280, %f259;
	mov.f32 	%f281, %f259;
	mov.f32 	%f282, %f259;
	mov.f32 	%f283, %f259;
	mov.f32 	%f284, %f259;
	mov.f32 	%f285, %f259;
	mov.f32 	%f286, %f259;
	mov.f32 	%f287, %f259;
	mov.f32 	%f288, %f259;
	mov.f32 	%f289, %f259;
	mov.f32 	%f290, %f259;
	@%p1 bra 	$L__BB0_5;
	shl.b32 	%r33, %r1, 2;
	and.b32  	%r34, %r33, 60;
	shr.u32 	%r35, %r1, 4;
	and.b32  	%r36, %r33, 4;
	mad.lo.s32 	%r6, %r21, %r4, %r36;
	shl.b32 	%r37, %r4, 2;
	shl.b32 	%r38, %r1, 10;
	and.b32  	%r39, %r38, 1024;
	or.b32  	%r40, %r39, %r37;
	mov.u32 	%r41, _ZZ23sgemm_warptiling_kernelILi64ELi64ELi8ELi32ELi32ELi2ELi1ELi4ELi4ELi128EEvPfS0_S0_iiiE6smem_a;
	add.s32 	%r7, %r41, %r40;
	shl.b32 	%r42, %r1, 4;
	and.b32  	%r43, %r42, 240;
	shl.b32 	%r44, %r35, 8;
	or.b32  	%r45, %r44, %r43;
	mov.u32 	%r46, _ZZ23sgemm_warptiling_kernelILi64ELi64ELi8ELi32ELi32ELi2ELi1ELi4ELi4ELi128EEvPfS0_S0_iiiE6smem_b;
	add.s32 	%r8, %r46, %r45;
	mad.lo.s32 	%r9, %r20, %r35, %r34;
	shl.b32 	%r47, %r1, 1;
	and.b32  	%r48, %r47, 128;
	shl.b32 	%r49, %r2, 4;
	or.b32  	%r50, %r48, %r49;
	add.s32 	%r51, %r50, %r41;
	add.s32 	%r10, %r51, 320;
	cvt.u16.u32 	%rs1, %r1;
	shr.u16 	%rs2, %rs1, 5;
	and.b16  	%rs3, %rs2, 1;
	mul.wide.u16 	%r52, %rs3, 128;
	shl.b32 	%r53, %r3, 4;
	or.b32  	%r54, %r52, %r53;
	add.s32 	%r55, %r54, %r46;
	add.s32 	%r11, %r55, 256;
	mov.b32 	%r68, 0;
	mov.f32 	%f259, 0f00000000;
	mul.wide.u32 	%rd14, %r6, 4;
	mul.wide.s32 	%rd16, %r9, 4;
$L__BB0_2:
	add.s64 	%rd15, %rd43, %rd14;
	ld.global.v4.f32 	{%f131, %f132, %f133, %f134}, [%rd15];
	st.shared.f32 	[%r7], %f131;
	st.shared.f32 	[%r7+256], %f132;
	st.shared.f32 	[%r7+512], %f133;
	st.shared.f32 	[%r7+768], %f134;
	add.s64 	%rd17, %rd44, %rd16;
	ld.global.v4.f32 	{%f135, %f136, %f137, %f138}, [%rd17];
	st.shared.v4.f32 	[%r8], {%f135, %f136, %f137, %f138};
	bar.sync 	0;
	mov.b32 	%r71, 256;
	mov.u32 	%r69, %r11;
	mov.u32 	%r70, %r10;
$L__BB0_3:
	ld.shared.v4.f32 	{%f139, %f140, %f141, %f142}, [%r70+-320];
	ld.shared.v4.f32 	{%f143, %f144, %f145, %f146}, [%r70+-256];
	ld.shared.v4.f32 	{%f147, %f148, %f149, %f150}, [%r69+-256];
	fma.rn.f32 	%f151, %f139, %f147, %f290;
	fma.rn.f32 	%f152, %f139, %f148, %f289;
	fma.rn.f32 	%f153, %f139, %f149, %f288;
	fma.rn.f32 	%f154, %f139, %f150, %f287;
	fma.rn.f32 	%f155, %f140, %f147, %f286;
	fma.rn.f32 	%f156, %f140, %f148, %f285;
	fma.rn.f32 	%f157, %f140, %f149, %f284;
	fma.rn.f32 	%f158, %f140, %f150, %f283;
	fma.rn.f32 	%f159, %f141, %f147, %f282;
	fma.rn.f32 	%f160, %f141, %f148, %f281;
	fma.rn.f32 	%f161, %f141, %f149, %f280;
	fma.rn.f32 	%f162, %f141, %f150, %f279;
	fma.rn.f32 	%f163, %f142, %f147, %f278;
	fma.rn.f32 	%f164, %f142, %f148, %f277;
	fma.rn.f32 	%f165, %f142, %f149, %f276;
	fma.rn.f32 	%f166, %f142, %f150, %f275;
	fma.rn.f32 	%f167, %f143, %f147, %f274;
	fma.rn.f32 	%f168, %f143, %f148, %f273;
	fma.rn.f32 	%f169, %f143, %f149, %f272;
	fma.rn.f32 	%f170, %f143, %f150, %f271;
	fma.rn.f32 	%f171, %f144, %f147, %f270;
	fma.rn.f32 	%f172, %f144, %f148, %f269;
	fma.rn.f32 	%f173, %f144, %f149, %f268;
	fma.rn.f32 	%f174, %f144, %f150, %f267;
	fma.rn.f32 	%f175, %f145, %f147, %f266;
	fma.rn.f32 	%f176, %f145, %f148, %f265;
	fma.rn.f32 	%f177, %f145, %f149, %f264;
	fma.rn.f32 	%f178, %f145, %f150, %f263;
	fma.rn.f32 	%f179, %f146, %f147, %f262;
	fma.rn.f32 	%f180, %f146, %f148, %f261;
	fma.rn.f32 	%f181, %f146, %f149, %f260;
	fma.rn.f32 	%f182, %f146, %f150, %f259;
	ld.shared.v4.f32 	{%f183, %f184, %f185, %f186}, [%r70+-64];
	ld.shared.v4.f32 	{%f187, %f188, %f189, %f190}, [%r70];
	ld.shared.v4.f32 	{%f191, %f192, %f193, %f194}, [%r69];
	fma.rn.f32 	%f290, %f183, %f191, %f151;
	fma.rn.f32 	%f289, %f183, %f192, %f152;
	fma.rn.f32 	%f288, %f183, %f193, %f153;
	fma.rn.f32 	%f287, %f183, %f194, %f154;
	fma.rn.f32 	%f286, %f184, %f191, %f155;
	fma.rn.f32 	%f285, %f184, %f192, %f156;
	fma.rn.f32 	%f284, %f184, %f193, %f157;
	fma.rn.f32 	%f283, %f184, %f194, %f158;
	fma.rn.f32 	%f282, %f185, %f191, %f159;
	fma.rn.f32 	%f281, %f185, %f192, %f160;
	fma.rn.f32 	%f280, %f185, %f193, %f161;
	fma.rn.f32 	%f279, %f185, %f194, %f162;
	fma.rn.f32 	%f278, %f186, %f191, %f163;
	fma.rn.f32 	%f277, %f186, %f192, %f164;
	fma.rn.f32 	%f276, %f186, %f193, %f165;
	fma.rn.f32 	%f275, %f186, %f194, %f166;
	fma.rn.f32 	%f274, %f187, %f191, %f167;
	fma.rn.f32 	%f273, %f187, %f192, %f168;
	fma.rn.f32 	%f272, %f187, %f193, %f169;
	fma.rn.f32 	%f271, %f187, %f194, %f170;
	fma.rn.f32 	%f270, %f188, %f191, %f171;
	fma.rn.f32 	%f269, %f188, %f192, %f172;
	fma.rn.f32 	%f268, %f188, %f193, %f173;
	fma.rn.f32 	%f267, %f188, %f194, %f174;
	fma.rn.f32 	%f266, %f189, %f191, %f175;
	fma.rn.f32 	%f265, %f189, %f192, %f176;
	fma.rn.f32 	%f264, %f189, %f193, %f177;
	fma.rn.f32 	%f263, %f189, %f194, %f178;
	fma.rn.f32 	%f262, %f190, %f191, %f179;
	fma.rn.f32 	%f261, %f190, %f192, %f180;
	fma.rn.f32 	%f260, %f190, %f193, %f181;
	fma.rn.f32 	%f259, %f190, %f194, %f182;
	add.s32 	%r71, %r71, 512;
	add.s32 	%r70, %r70, 512;
	add.s32 	%r69, %r69, 512;
	setp.ne.s32 	%p2, %r71, 2304;
	@%p2 bra 	$L__BB0_3;
	bar.sync 	0;
	add.s32 	%r68, %r68, 8;
	setp.lt.s32 	%p3, %r68, %r21;
	shl.b32 	%r57, %r20, 3;
	mul.wide.s32 	%rd18, %r57, 4;
	add.s64 	%rd44, %rd44, %rd18;
	add.s64 	%rd43, %rd43, 32;
	@%p3 bra 	$L__BB0_2;
$L__BB0_5:
	ld.param.u64 	%rd42, [_Z23sgemm_warptiling_kernelILi64ELi64ELi8ELi32ELi32ELi2ELi1ELi4ELi4ELi128EEvPfS0_S0_iii_param_2];
	cvt.s64.s32 	%rd19, %r5;
	cvta.to.global.u64 	%rd20, %rd42;
	mov.u32 	%r58, %tid.x;
	shl.b32 	%r59, %r58, 2;
	and.b32  	%r60, %r59, 28;
	mul.lo.s32 	%r61, %r2, %r20;
	shl.b32 	%r62, %r61, 2;
	add.s32 	%r63, %r62, %r60;
	cvt.s64.s32 	%rd21, %r63;
	add.s64 	%rd22, %rd19, %rd21;
	shl.b64 	%rd23, %rd22, 2;
	add.s64 	%rd24, %rd20, %rd23;
	st.global.v4.f32 	[%rd24], {%f290, %f289, %f288, %f287};
	add.s32 	%r64, %r63, %r20;
	cvt.s64.s32 	%rd25, %r64;
	add.s64 	%rd26, %rd19, %rd25;
	shl.b64 	%rd27, %rd26, 2;
	add.s64 	%rd28, %rd20, %rd27;
	st.global.v4.f32 	[%rd28], {%f286, %f285, %f284, %f283};
	add.s32 	%r65, %r64, %r20;
	cvt.s64.s32 	%rd29, %r65;
	add.s64 	%rd30, %rd19, %rd29;
	shl.b64 	%rd31, %rd30, 2;
	add.s64 	%rd32, %rd20, %rd31;
	st.global.v4.f32 	[%rd32], {%f282, %f281, %f280, %f279};
	add.s32 	%r66, %r65, %r20;
	cvt.s64.s32 	%rd33, %r66;
	add.s64 	%rd34, %rd19, %rd33;
	shl.b64 	%rd35, %rd34, 2;
	add.s64 	%rd36, %rd20, %rd35;
	st.global.v4.f32 	[%rd36], {%f278, %f277, %f276, %f275};
	shl.b32 	%r67, %r20, 4;
	mul.wide.s32 	%rd37, %r67, 4;
	add.s64 	%rd38, %rd24, %rd37;
	st.global.v4.f32 	[%rd38], {%f274, %f273, %f272, %f271};
	add.s64 	%rd39, %rd28, %rd37;
	st.global.v4.f32 	[%rd39], {%f270, %f269, %f268, %f267};
	add.s64 	%rd40, %rd32, %rd37;
	st.global.v4.f32 	[%rd40], {%f266, %f265, %f264, %f263};
	add.s64 	%rd41, %rd36, %rd37;
	st.global.v4.f32 	[%rd41], {%f262, %f261, %f260, %f259};
	ret;

}


// ===== COMPILED SASS (sm_100) =====

	.target	sm_100

	.elftype	@"ET_EXEC"


//--------------------- .note.nv.tkinfo           --------------------------
	.section	.note.nv.tkinfo,"",@"SHT_NOTE"
	.sectionflags	@"SHF_NOTE_NV_TKINFO"
	.tkinfo
        /*0018*/ 	.word	0x00000002
        /*0030*/ 	.string	""
        /*0030*/ 	.string	"ptxas"
        /*0030*/ 	.string	"Cuda compilation tools, release 13.0, V13.0.88"
        /*0030*/ 	.string	"Build cuda_13.0.r13.0/compiler.36424714_0"
        /*0030*/ 	.string	"-arch sm_100 -m 64 "



//--------------------- .note.nv.cuinfo           --------------------------
	.section	.note.nv.cuinfo,"",@"SHT_NOTE"
	.sectionflags	@"SHF_NOTE_NV_CUINFO"
        /*0018*/ 	.short	0x0002
        /*001a*/ 	.short	0x0064
        /*001c*/ 	.short	0x0082
	.zero		2


//--------------------- .nv.info                  --------------------------
	.section	.nv.info,"",@"SHT_CUDA_INFO"
	.align	4


	//----- nvinfo : EIATTR_REGCOUNT
	.align		4
        /*0000*/ 	.byte	0x04, 0x2f
        /*0002*/ 	.short	(.L_1 - .L_0)
	.align		4
.L_0:
        /*0004*/ 	.word	index@(_Z23sgemm_warptiling_kernelILi64ELi64ELi8ELi32ELi32ELi2ELi1ELi4ELi4ELi128EEvPfS0_S0_iii)
        /*0008*/ 	.word	0x00000040


	//----- nvinfo : EIATTR_FRAME_SIZE
	.align		4
.L_1:
        /*000c*/ 	.byte	0x04, 0x11
        /*000e*/ 	.short	(.L_3 - .L_2)
	.align		4
.L_2:
        /*0010*/ 	.word	index@(_Z23sgemm_warptiling_kernelILi64ELi64ELi8ELi32ELi32ELi2ELi1ELi4ELi4ELi128EEvPfS0_S0_iii)
        /*0014*/ 	.word	0x00000000


	//----- nvinfo : EIATTR_MIN_STACK_SIZE
	.align		4
.L_3:
        /*0018*/ 	.byte	0x04, 0x12
        /*001a*/ 	.short	(.L_5 - .L_4)
	.align		4
.L_4:
        /*001c*/ 	.word	index@(_Z23sgemm_warptiling_kernelILi64ELi64ELi8ELi32ELi32ELi2ELi1ELi4ELi4ELi128EEvPfS0_S0_iii)
        /*0020*/ 	.word	0x00000000
.L_5:


//--------------------- .nv.compat                --------------------------
	.section	.nv.compat,"",@"SHT_CUDA_COMPAT_INFO"
	.align	4
        /*0000*/ 	.byte	0x02, 0x09, 0x00, 0x00, 0x02, 0x02, 0x01, 0x00, 0x02, 0x05, 0x05, 0x00, 0x03, 0x07, 0x01, 0x01
        /*0010*/ 	.byte	0x02, 0x03, 0x00, 0x00, 0x02, 0x06, 0x01, 0x00, 0x04, 0x0b, 0x08, 0x00, 0x09, 0x00, 0x00, 0x00
        /*0020*/ 	.byte	0x00, 0x00, 0x00, 0x00


//--------------------- .nv.info._Z23sgemm_warptiling_kernelILi64ELi64ELi8ELi32ELi32ELi2ELi1ELi4ELi4ELi128EEvPfS0_S0_iii --------------------------
	.section	.nv.info._Z23sgemm_warptiling_kernelILi64ELi64ELi8ELi32ELi32ELi2ELi1ELi4ELi4ELi128EEvPfS0_S0_iii,"",@"SHT_CUDA_INFO"
	.sectionflags	@""
	.align	4


	//----- nvinfo : EIATTR_CUDA_API_VERSION
	.align		4
        /*0000*/ 	.byte	0x04, 0x37
        /*0002*/ 	.short	(.L_7 - .L_6)
.L_6:
        /*0004*/ 	.word	0x00000082


	//----- nvinfo : EIATTR_KPARAM_INFO
	.align		4
.L_7:
        /*0008*/ 	.byte	0x04, 0x17
        /*000a*/ 	.short	(.L_9 - .L_8)
.L_8:
        /*000c*/ 	.word	0x00000000
        /*0010*/ 	.short	0x0005
        /*0012*/ 	.short	0x0020
        /*0014*/ 	.byte	0x00, 0xf0, 0x11, 0x00


	//----- nvinfo : EIATTR_KPARAM_INFO
	.align		4
.L_9:
        /*0018*/ 	.byte	0x04, 0x17
        /*001a*/ 	.short	(.L_11 - .L_10)
.L_10:
        /*001c*/ 	.word	0x00000000
        /*0020*/ 	.short	0x0004
        /*0022*/ 	.short	0x001c
        /*0024*/ 	.byte	0x00, 0xf0, 0x11, 0x00


	//----- nvinfo : EIATTR_KPARAM_INFO
	.align		4
.L_11:
        /*0028*/ 	.byte	0x04, 0x17
        /*002a*/ 	.short	(.L_13 - .L_12)
.L_12:
        /*002c*/ 	.word	0x00000000
        /*0030*/ 	.short	0x0003
        /*0032*/ 	.short	0x0018
        /*0034*/ 	.byte	0x00, 0xf0, 0x11, 0x00


	//----- nvinfo : EIATTR_KPARAM_INFO
	.align		4
.L_13:
        /*0038*/ 	.byte	0x04, 0x17
        /*003a*/ 	.short	(.L_15 - .L_14)
.L_14:
        /*003c*/ 	.word	0x00000000
        /*0040*/ 	.short	0x0002
        /*0042*/ 	.short	0x0010
        /*0044*/ 	.byte	0x00, 0xf5, 0x21, 0x00


	//----- nvinfo : EIATTR_KPARAM_INFO
	.align		4
.L_15:
        /*0048*/ 	.byte	0x04, 0x17
        /*004a*/ 	.short	(.L_17 - .L_16)
.L_16:
        /*004c*/ 	.word	0x00000000
        /*0050*/ 	.short	0x0001
        /*0052*/ 	.short	0x0008
        /*0054*/ 	.byte	0x00, 0xf5, 0x21, 0x00


	//----- nvinfo : EIATTR_KPARAM_INFO
	.align		4
.L_17:
        /*0058*/ 	.byte	0x04, 0x17
        /*005a*/ 	.short	(.L_19 - .L_18)
.L_18:
        /*005c*/ 	.word	0x00000000
        /*0060*/ 	.short	0x0000
        /*0062*/ 	.short	0x0000
        /*0064*/ 	.byte	0x00, 0xf5, 0x21, 0x00


	//----- nvinfo : EIATTR_SPARSE_MMA_MASK
	.align		4
.L_19:
        /*0068*/ 	.byte	0x03, 0x50
        /*006a*/ 	.short	0x0000


	//----- nvinfo : EIATTR_MAXREG_COUNT
	.align		4
        /*006c*/ 	.byte	0x03, 0x1b
        /*006e*/ 	.short	0x00ff


	//----- nvinfo : EIATTR_NUM_BARRIERS
	.align		4
        /*0070*/ 	.byte	0x02, 0x4c
        /*0072*/ 	.byte	0x01
	.zero		1


	//----- nvinfo : EIATTR_MERCURY_ISA_VERSION
	.align		4
        /*0074*/ 	.byte	0x03, 0x5f
        /*0076*/ 	.short	0x0101


	//----- nvinfo : EIATTR_VRC_CTA_INIT_COUNT
	.align		4
        /*0078*/ 	.byte	0x02, 0x4a
	.zero		1
	.zero		1


	//----- nvinfo : EIATTR_EXIT_INSTR_OFFSETS
	.align		4
        /*007c*/ 	.byte	0x04, 0x1c
        /*007e*/ 	.short	(.L_21 - .L_20)


	//   ....[0]....
.L_20:
        /*0080*/ 	.word	0x000019f0


	//----- nvinfo : EIATTR_MAX_THREADS
	.align		4
.L_21:
        /*0084*/ 	.byte	0x04, 0x05
        /*0086*/ 	.short	(.L_23 - .L_22)
.L_22:
        /*0088*/ 	.word	0x00000080
        /*008c*/ 	.word	0x00000001
        /*0090*/ 	.word	0x00000001


	//----- nvinfo : EIATTR_CBANK_PARAM_SIZE
	.align		4
.L_23:
        /*0094*/ 	.byte	0x03, 0x19
        /*0096*/ 	.short	0x0024


	//----- nvinfo : EIATTR_PARAM_CBANK
	.align		4
        /*0098*/ 	.byte	0x04, 0x0a
        /*009a*/ 	.short	(.L_25 - .L_24)
	.align		4
.L_24:
        /*009c*/ 	.word	index@(.nv.constant0._Z23sgemm_warptiling_kernelILi64ELi64ELi8ELi32ELi32ELi2ELi1ELi4ELi4ELi128EEvPfS0_S0_iii)
        /*00a0*/ 	.short	0x0380
        /*00a2*/ 	.short	0x0024


	//----- nvinfo : EIATTR_SW_WAR
	.align		4
.L_25:
        /*00a4*/ 	.byte	0x04, 0x36
        /*00a6*/ 	.short	(.L_27 - .L_26)
.L_26:
        /*00a8*/ 	.word	0x00000008
.L_27:


//--------------------- .nv.callgraph             --------------------------
	.section	.nv.callgraph,"",@"SHT_CUDA_CALLGRAPH"
	.align	4
	.sectionentsize	8
	.align		4
        /*0000*/ 	.word	0x00000000
	.align		4
        /*0004*/ 	.word	0xffffffff
	.align		4
        /*0008*/ 	.word	0x00000000
	.align		4
        /*000c*/ 	.word	0xfffffffe
	.align		4
        /*0010*/ 	.word	0x00000000
	.align		4
        /*0014*/ 	.word	0xfffffffd
	.align		4
        /*0018*/ 	.word	0x00000000
	.align		4
        /*001c*/ 	.word	0xfffffffc


//--------------------- .text._Z23sgemm_warptiling_kernelILi64ELi64ELi8ELi32ELi32ELi2ELi1ELi4ELi4ELi128EEvPfS0_S0_iii --------------------------
	.section	.text._Z23sgemm_warptiling_kernelILi64ELi64ELi8ELi32ELi32ELi2ELi1ELi4ELi4ELi128EEvPfS0_S0_iii,"ax",@progbits
	.align	128
        .global         _Z23sgemm_warptiling_kernelILi64ELi64ELi8ELi32ELi32ELi2ELi1ELi4ELi4ELi128EEvPfS0_S0_iii
        .type           _Z23sgemm_warptiling_kernelILi64ELi64ELi8ELi32ELi32ELi2ELi1ELi4ELi4ELi128EEvPfS0_S0_iii,@function
        .size           _Z23sgemm_warptiling_kernelILi64ELi64ELi8ELi32ELi32ELi2ELi1ELi4ELi4ELi128EEvPfS0_S0_iii,(.L_x_3 - _Z23sgemm_warptiling_kernelILi64ELi64ELi8ELi32ELi32ELi2ELi1ELi4ELi4ELi128EEvPfS0_S0_iii)
        .other          _Z23sgemm_warptiling_kernelILi64ELi64ELi8ELi32ELi32ELi2ELi1ELi4ELi4ELi128EEvPfS0_S0_iii,@"STO_CUDA_ENTRY STV_DEFAULT"
_Z23sgemm_warptiling_kernelILi64ELi64ELi8ELi32ELi32ELi2ELi1ELi4ELi4ELi128EEvPfS0_S0_iii:
.text._Z23sgemm_warptiling_kernelILi64ELi64ELi8ELi32ELi32ELi2ELi1ELi4ELi4ELi128EEvPfS0_S0_iii:
[----:B------:R-:W-:Y:S01]  /*0000*/  LDC R1, c[0x0][0x37c] ;  /* 0x0000df00ff017b82 */ /* 0x000fe20000000800 */
[----:B------:R-:W0:Y:S07]  /*0010*/  S2R R39, SR_TID.X ;  /* 0x0000000000277919 */ /* 0x000e2e0000002100 */
[----:B------:R-:W1:Y:S01]  /*0020*/  S2UR UR8, SR_CTAID.Y ;  /* 0x00000000000879c3 */ /* 0x000e620000002600 */
[----:B------:R-:W2:Y:S01]  /*0030*/  LDCU UR14, c[0x0][0x3a0] ;  /* 0x00007400ff0e77ac */ /* 0x000ea20008000800 */
[----:B------:R-:W-:-:S02]  /*0040*/  CS2R R14, SRZ ;  /* 0x00000000000e7805 */ /* 0x000fc4000001ff00 */
[----:B------:R-:W-:Y:S02]  /*0050*/  CS2R R12, SRZ ;  /* 0x00000000000c7805 */ /* 0x000fe4000001ff00 */
[----:B------:R-:W-:Y:S01]  /*0060*/  CS2R R18, SRZ ;  /* 0x0000000000127805 */ /* 0x000fe2000001ff00 */
[----:B------:R-:W3:Y:S01]  /*0070*/  LDCU UR15, c[0x0][0x39c] ;  /* 0x00007380ff0f77ac */ /* 0x000ee20008000800 */
[----:B------:R-:W-:Y:S02]  /*0080*/  CS2R R16, SRZ ;  /* 0x0000000000107805 */ /* 0x000fe4000001ff00 */
[----:B------:R-:W-:Y:S01]  /*0090*/  CS2R R22, SRZ ;  /* 0x0000000000167805 */ /* 0x000fe2000001ff00 */
[----:B------:R-:W4:Y:S01]  /*00a0*/  S2UR UR9, SR_CTAID.X ;  /* 0x00000000000979c3 */ /* 0x000f220000002500 */
[----:B------:R-:W5:Y:S01]  /*00b0*/  LDCU.128 UR4, c[0x0][0x380] ;  /* 0x00007000ff0477ac */ /* 0x000f620008000c00 */
[----:B------:R-:W-:Y:S02]  /*00c0*/  CS2R R20, SRZ ;  /* 0x0000000000147805 */ /* 0x000fe4000001ff00 */
[----:B------:R-:W-:-:S02]  /*00d0*/  CS2R R26, SRZ ;  /* 0x00000000001a7805 */ /* 0x000fc4000001ff00 */
[----:B------:R-:W-:Y:S02]  /*00e0*/  CS2R R24, SRZ ;  /* 0x0000000000187805 */ /* 0x000fe4000001ff00 */
[----:B------:R-:W-:Y:S02]  /*00f0*/  CS2R R30, SRZ ;  /* 0x00000000001e7805 */ /* 0x000fe4000001ff00 */
[----:B------:R-:W-:Y:S02]  /*0100*/  CS2R R28, SRZ ;  /* 0x00000000001c7805 */ /* 0x000fe4000001ff00 */
[----:B------:R-:W-:Y:S02]  /*0110*/  CS2R R34, SRZ ;  /* 0x0000000000227805 */ /* 0x000fe4000001ff00 */
[----:B------:R-:W-:Y:S02]  /*0120*/  CS2R R32, SRZ ;  /* 0x0000000000207805 */ /* 0x000fe4000001ff00 */
[----:B------:R-:W-:-:S02]  /*0130*/  CS2R R6, SRZ ;  /* 0x0000000000067805 */ /* 0x000fc4000001ff00 */
[----:B------:R-:W-:Y:S01]  /*0140*/  CS2R R4, SRZ ;  /* 0x0000000000047805 */ /* 0x000fe2000001ff00 */
[----:B--2---:R-:W-:Y:S01]  /*0150*/  UISETP.GE.AND UP0, UPT, UR14, 0x1, UPT ;  /* 0x000000010e00788c */ /* 0x004fe2000bf06270 */
[----:B------:R-:W-:Y:S02]  /*0160*/  CS2R R10, SRZ ;  /* 0x00000000000a7805 */ /* 0x000fe4000001ff00 */
[----:B------:R-:W-:Y:S01]  /*0170*/  CS2R R8, SRZ ;  /* 0x0000000000087805 */ /* 0x000fe2000001ff00 */
[----:B------:R-:W2:Y:S01]  /*0180*/  LDCU.64 UR12, c[0x0][0x358] ;  /* 0x00006b00ff0c77ac */ /* 0x000ea20008000a00 */
[----:B-1----:R-:W-:Y:S01]  /*0190*/  USHF.L.U32 UR8, UR8, 0x6, URZ ;  /* 0x0000000608087899 */ /* 0x002fe200080006ff */
[----:B0-----:R-:W-:Y:S01]  /*01a0*/  SHF.R.U32.HI R46, RZ, 0x1, R39 ;  /* 0x00000001ff2e7819 */ /* 0x001fe20000011627 */
[----:B----4-:R-:W-:-:S04]  /*01b0*/  USHF.L.U32 UR9, UR9, 0x6, URZ ;  /* 0x0000000609097899 */ /* 0x010fc800080006ff */
[----:B------:R-:W-:Y:S01]  /*01c0*/  MOV R47, UR8 ;  /* 0x00000008002f7c02 */ /* 0x000fe20008000f00 */
[----:B------:R-:W-:Y:S01]  /*01d0*/  UIMAD UR8, UR8, UR14, URZ ;  /* 0x0000000e080872a4 */ /* 0x000fe2000f8e02ff */
[--C-:B------:R-:W-:Y:S01]  /*01e0*/  SHF.R.U32.HI R2, RZ, 0x3, R39.reuse ;  /* 0x00000003ff027819 */ /* 0x100fe20000011627 */
[----:B-----5:R-:W-:Y:S01]  /*01f0*/  UIMAD.WIDE.U32 UR6, UR9, 0x4, UR6 ;  /* 0x00000004090678a5 */ /* 0x020fe2000f8e0006 */
[----:B------:R-:W-:Y:S01]  /*0200*/  LOP3.LUT R47, R47, 0x20, R46, 0xf8, !PT ;  /* 0x000000202f2f7812 */ /* 0x000fe200078ef82e */
[----:B------:R-:W-:Y:S01]  /*0210*/  UIMAD.WIDE UR4, UR8, 0x4, UR4 ;  /* 0x00000004080478a5 */ /* 0x000fe2000f8e0204 */
[----:B------:R-:W-:Y:S02]  /*0220*/  MOV R0, UR9 ;  /* 0x0000000900007c02 */ /* 0x000fe40008000f00 */
[----:B------:R-:W-:Y:S02]  /*0230*/  LOP3.LUT R2, R2, 0x3, RZ, 0xc0, !PT ;  /* 0x0000000302027812 */ /* 0x000fe400078ec0ff */
[----:B------:R-:W-:-:S05]  /*0240*/  LOP3.LUT R0, R0, 0x20, R39, 0xf8, !PT ;  /* 0x0000002000007812 */ /* 0x000fca00078ef827 */
[----:B---3--:R-:W-:Y:S01]  /*0250*/  IMAD R47, R47, UR15, R0 ;  /* 0x0000000f2f2f7c24 */ /* 0x008fe2000f8e0200 */
[----:B--2---:R-:W-:Y:S06]  /*0260*/  BRA.U !UP0, `(.L_x_0) ;  /* 0x00000015082c7547 */ /* 0x004fec000b800000 */
[----:B------:R-:W0:Y:S01]  /*0270*/  S2UR UR9, SR_CgaCtaId ;  /* 0x00000000000979c3 */ /* 0x000e220000008800 */
[C---:B------:R-:W-:Y:S01]  /*0280*/  SHF.L.U32 R0, R39.reuse, 0x2, RZ ;  /* 0x0000000227007819 */ /* 0x040fe200000006ff */
[----:B------:R-:W-:Y:S01]  /*0290*/  UMOV UR8, 0x400 ;  /* 0x0000040000087882 */ /* 0x000fe20000000000 */
[----:B------:R-:W-:Y:S01]  /*02a0*/  SHF.L.U32 R45, R46, 0x2, RZ ;  /* 0x000000022e2d7819 */ /* 0x000fe200000006ff */
[----:B------:R-:W-:Y:S01]  /*02b0*/  UMOV UR10, UR5 ;  /* 0x00000005000a7c82 */ /* 0x000fe20008000000 */
[----:B------:R-:W-:Y:S02]  /*02c0*/  LOP3.LUT R3, R0, 0x4, RZ, 0xc0, !PT ;  /* 0x0000000400037812 */ /* 0x000fe400078ec0ff */
[C---:B------:R-:W-:Y:S02]  /*02d0*/  SHF.L.U32 R36, R39.reuse, 0xa, RZ ;  /* 0x0000000a27247819 */ /* 0x040fe400000006ff */
[C---:B------:R-:W-:Y:S01]  /*02e0*/  LOP3.LUT R38, R39.reuse, 0xffff, RZ, 0xc0, !PT ;  /* 0x0000ffff27267812 */ /* 0x040fe200078ec0ff */
[----:B------:R-:W-:Y:S01]  /*02f0*/  IMAD R46, R46, UR14, R3 ;  /* 0x0000000e2e2e7c24 */ /* 0x000fe2000f8e0203 */
[----:B------:R-:W-:-:S02]  /*0300*/  SHF.L.U32 R15, R39, 0x4, RZ ;  /* 0x00000004270f7819 */ /* 0x000fc400000006ff */
[----:B------:R-:W-:Y:S02]  /*0310*/  LOP3.LUT R45, R45, 0x400, R36, 0xf8, !PT ;  /* 0x000004002d2d7812 */ /* 0x000fe400078ef824 */
[----:B------:R-:W-:Y:S02]  /*0320*/  SHF.R.U32.HI R36, RZ, 0x4, R39 ;  /* 0x00000004ff247819 */ /* 0x000fe40000011627 */
[C---:B------:R-:W-:Y:S02]  /*0330*/  SHF.L.U32 R37, R39.reuse, 0x1, RZ ;  /* 0x0000000127257819 */ /* 0x040fe400000006ff */
[----:B------:R-:W-:Y:S02]  /*0340*/  LOP3.LUT R3, R0, 0x3c, RZ, 0xc0, !PT ;  /* 0x0000003c00037812 */ /* 0x000fe400078ec0ff */
[----:B------:R-:W-:Y:S02]  /*0350*/  SHF.L.U32 R39, R39, 0x4, RZ ;  /* 0x0000000427277819 */ /* 0x000fe400000006ff */
[----:B------:R-:W-:Y:S01]  /*0360*/  SHF.R.U32.HI R0, RZ, 0x5, R38 ;  /* 0x00000005ff007819 */ /* 0x000fe20000011626 */
[----:B0-----:R-:W-:Y:S01]  /*0370*/  ULEA UR11, UR9, UR8, 0x18 ;  /* 0x00000008090b7291 */ /* 0x001fe2000f8ec0ff */
[----:B------:R-:W-:Y:S01]  /*0380*/  LOP3.LUT R15, R15, 0xf0, RZ, 0xc0, !PT ;  /* 0x000000f00f0f7812 */ /* 0x000fe200078ec0ff */
[----:B------:R-:W-:Y:S01]  /*0390*/  UIADD3 UR8, UPT, UPT, UR8, 0x800, URZ ;  /* 0x0000080008087890 */ /* 0x000fe2000fffe0ff */
[----:B------:R-:W-:Y:S01]  /*03a0*/  LOP3.LUT R37, R37, 0x80, RZ, 0xc0, !PT ;  /* 0x0000008025257812 */ /* 0x000fe200078ec0ff */
[----:B------:R-:W-:Y:S01]  /*03b0*/  IMAD R3, R36, UR15, R3 ;  /* 0x0000000f24037c24 */ /* 0x000fe2000f8e0203 */
[----:B------:R-:W-:Y:S01]  /*03c0*/  LOP3.LUT R39, R39, 0x70, RZ, 0xe2, !PT ;  /* 0x0000007027277812 */ /* 0x000fe200078ee2ff */
[----:B------:R-:W-:Y:S01]  /*03d0*/  ULEA UR8, UR9, UR8, 0x18 ;  /* 0x0000000809087291 */ /* 0x000fe2000f8ec0ff */
[----:B------:R-:W-:-:S02]  /*03e0*/  LOP3.LUT R0, R0, 0x1, RZ, 0xc0, !PT ;  /* 0x0000000100007812 */ /* 0x000fc400078ec0ff */
[----:B------:R-:W-:Y:S01]  /*03f0*/  LEA R44, R36, R15, 0x8 ;  /* 0x0000000f242c7211 */ /* 0x000fe200078e40ff */
[----:B------:R-:W-:Y:S01]  /*0400*/  HFMA2 R15, -RZ, RZ, 0, 0 ;  /* 0x00000000ff0f7431 */ /* 0x000fe200000001ff */
[----:B------:R-:W-:Y:S01]  /*0410*/  LEA R2, R2, R37, 0x4 ;  /* 0x0000002502027211 */ /* 0x000fe200078e20ff */
[----:B------:R-:W-:Y:S01]  /*0420*/  UMOV UR9, UR4 ;  /* 0x0000000400097c82 */ /* 0x000fe20008000000 */
[----:B------:R-:W-:Y:S01]  /*0430*/  LEA R0, R0, R39, 0x7 ;  /* 0x0000002700007211 */ /* 0x000fe200078e38ff */
[----:B------:R-:W-:-:S06]  /*0440*/  UMOV UR4, URZ ;  /* 0x000000ff00047c82 */ /* 0x000fcc0008000000 */
.L_x_1:
[----:B------:R-:W-:Y:S02]  /*0450*/  MOV R52, UR9 ;  /* 0x0000000900347c02 */ /* 0x000fe40008000f00 */
[----:B------:R-:W-:Y:S02]  /*0460*/  MOV R53, UR10 ;  /* 0x0000000a00357c02 */ /* 0x000fe40008000f00 */
[----:B------:R-:W-:Y:S01]  /*0470*/  MOV R50, 0x4 ;  /* 0x0000000400327802 */ /* 0x000fe20000000f00 */
[----:B------:R-:W-:-:S04]  /*0480*/  IMAD.WIDE.U32 R52, R46, 0x4, R52 ;  /* 0x000000042e347825 */ /* 0x000fc800078e0034 */
[----:B------:R-:W-:Y:S01]  /*0490*/  IMAD.WIDE R50, R3, R50, UR6 ;  /* 0x0000000603327e25 */ /* 0x000fe2000f8e0232 */
[----:B------:R-:W2:Y:S04]  /*04a0*/  LDG.E.128 R36, desc[UR12][R52.64] ;  /* 0x0000000c34247981 */ /* 0x000ea8000c1e1d00 */
[----:B------:R-:W3:Y:S01]  /*04b0*/  LDG.E.128 R40, desc[UR12][R50.64] ;  /* 0x0000000c32287981 */ /* 0x000ee2000c1e1d00 */
[----:B------:R-:W-:Y:S02]  /*04c0*/  UIADD3 UR9, UP0, UPT, UR9, 0x20, URZ ;  /* 0x0000002009097890 */ /* 0x000fe4000ff1e0ff */
[----:B------:R-:W-:Y:S02]  /*04d0*/  UIADD3 UR4, UPT, UPT, UR4, 0x8, URZ ;  /* 0x0000000804047890 */ /* 0x000fe4000fffe0ff */
[----:B------:R-:W-:-:S02]  /*04e0*/  UIADD3.X UR10, UPT, UPT, URZ, UR10, URZ, UP0, !UPT ;  /* 0x0000000aff0a7290 */ /* 0x000fc400087fe4ff */
[----:B------:R-:W-:Y:S02]  /*04f0*/  UISETP.GE.AND UP0, UPT, UR4, UR14, UPT ;  /* 0x0000000e0400728c */ /* 0x000fe4000bf06270 */
[----:B------:R-:W-:-:S04]  /*0500*/  USHF.L.U32 UR5, UR15, 0x3, URZ ;  /* 0x000000030f057899 */ /* 0x000fc800080006ff */
[----:B------:R-:W-:Y:S01]  /*0510*/  UIMAD.WIDE UR6, UR5, 0x4, UR6 ;  /* 0x00000004050678a5 */ /* 0x000fe2000f8e0206 */
[----:B--2---:R-:W-:Y:S04]  /*0520*/  STS [R45+UR11], R36 ;  /* 0x000000242d007988 */ /* 0x004fe8000800080b */
[----:B------:R-:W-:Y:S04]  /*0530*/  STS [R45+UR11+0x100], R37 ;  /* 0x000100252d007988 */ /* 0x000fe8000800080b */
[----:B------:R-:W-:Y:S04]  /*0540*/  STS [R45+UR11+0x200], R38 ;  /* 0x000200262d007988 */ /* 0x000fe8000800080b */
[----:B------:R-:W-:Y:S04]  /*0550*/  STS [R45+UR11+0x300], R39 ;  /* 0x000300272d007988 */ /* 0x000fe8000800080b */
[----:B---3--:R-:W-:Y:S01]  /*0560*/  STS.128 [R44+UR8], R40 ;  /* 0x000000282c007988 */ /* 0x008fe20008000c08 */
[----:B------:R-:W-:Y:S06]  /*0570*/  BAR.SYNC.DEFER_BLOCKING 0x0 ;  /* 0x0000000000007b1d */ /* 0x000fec0000010000 */
[----:B------:R-:W-:Y:S04]  /*0580*/  LDS.128 R36, [R2+UR11] ;  /* 0x0000000b02247984 */ /* 0x000fe80008000c00 */
[----:B------:R-:W0:Y:S02]  /*0590*/  LDS.128 R40, [R0+UR8] ;  /* 0x0000000800287984 */ /* 0x000e240008000c00 */
[C---:B0-----:R-:W-:Y:S01]  /*05a0*/  FFMA R48, R36.reuse, R40, R8 ;  /* 0x0000002824307223 */ /* 0x041fe20000000008 */
[C---:B------:R-:W-:Y:S01]  /*05b0*/  FFMA R49, R36.reuse, R41, R9 ;  /* 0x0000002924317223 */ /* 0x040fe20000000009 */
[C---:B------:R-:W-:Y:S01]  /*05c0*/  FFMA R50, R36.reuse, R42, R10 ;  /* 0x0000002a24327223 */ /* 0x040fe2000000000a */
[----:B------:R-:W-:Y:S01]  /*05d0*/  FFMA R53, R36, R43, R11 ;  /* 0x0000002b24357223 */ /* 0x000fe2000000000b */
[C---:B------:R-:W-:Y:S01]  /*05e0*/  FFMA R36, R37.reuse, R40, R4 ;  /* 0x0000002825247223 */ /* 0x040fe20000000004 */
[----:B------:R-:W0:Y:S01]  /*05f0*/  LDS.128 R8, [R2+UR11+0x40] ;  /* 0x0000400b02087984 */ /* 0x000e220008000c00 */
[CC--:B------:R-:W-:Y:S01]  /*0600*/  FFMA R51, R37.reuse, R41.reuse, R5 ;  /* 0x0000002925337223 */ /* 0x0c0fe20000000005 */
[----:B------:R-:W-:Y:S01]  /*0610*/  FFMA R52, R37, R42, R6 ;  /* 0x0000002a25347223 */ /* 0x000fe20000000006 */
[C---:B------:R-:W-:Y:S01]  /*0620*/  FFMA R32, R38.reuse, R40, R32 ;  /* 0x0000002826207223 */ /* 0x040fe20000000020 */
[C---:B------:R-:W-:Y:S01]  /*0630*/  FFMA R33, R38.reuse, R41, R33 ;  /* 0x0000002926217223 */ /* 0x040fe20000000021 */
[C---:B------:R-:W-:Y:S01]  /*0640*/  FFMA R34, R38.reuse, R42, R34 ;  /* 0x0000002a26227223 */ /* 0x040fe20000000022 */
[----:B------:R-:W-:Y:S01]  /*0650*/  FFMA R35, R38, R43, R35 ;  /* 0x0000002b26237223 */ /* 0x000fe20000000023 */
[C---:B------:R-:W-:Y:S01]  /*0660*/  FFMA R28, R39.reuse, R40, R28 ;  /* 0x00000028271c7223 */ /* 0x040fe2000000001c */
[C---:B------:R-:W-:Y:S01]  /*0670*/  FFMA R29, R39.reuse, R41, R29 ;  /* 0x00000029271d7223 */ /* 0x040fe2000000001d */
[C---:B------:R-:W-:Y:S01]  /*0680*/  FFMA R30, R39.reuse, R42, R30 ;  /* 0x0000002a271e7223 */ /* 0x040fe2000000001e */
[-C--:B------:R-:W-:Y:S01]  /*0690*/  FFMA R31, R39, R43.reuse, R31 ;  /* 0x0000002b271f7223 */ /* 0x080fe2000000001f */
[----:B------:R-:W-:-:S02]  /*06a0*/  FFMA R37, R37, R43, R7 ;  /* 0x0000002b25257223 */ /* 0x000fc40000000007 */
[----:B------:R-:W-:Y:S01]  /*06b0*/  LDS.128 R4, [R2+UR11+0x100] ;  /* 0x0001000b02047984 */ /* 0x000fe20008000c00 */
[C---:B0-----:R-:W-:Y:S01]  /*06c0*/  FFMA R24, R8.reuse, R40, R24 ;  /* 0x0000002808187223 */ /* 0x041fe20000000018 */
[C---:B------:R-:W-:Y:S01]  /*06d0*/  FFMA R25, R8.reuse, R41, R25 ;  /* 0x0000002908197223 */ /* 0x040fe20000000019 */
[C---:B------:R-:W-:Y:S01]  /*06e0*/  FFMA R26, R8.reuse, R42, R26 ;  /* 0x0000002a081a7223 */ /* 0x040fe2000000001a */
        /* <DEDUP_REMOVED lines=13> */
[----:B------:R-:W0:Y:S04]  /*07c0*/  LDS.128 R16, [R0+UR8+0x100] ;  /* 0x0001000800107984 */ /* 0x000e280008000c00 */
[----:B------:R-:W1:Y:S01]  /*07d0*/  LDS.128 R8, [R2+UR11+0x140] ;  /* 0x0001400b02087984 */ /* 0x000e620008000c00 */
        /* <DEDUP_REMOVED lines=16> */
[C---:B-1----:R-:W-:Y:S01]  /*08e0*/  FFMA R40, R9.reuse, R16, R20 ;  /* 0x0000001009287223 */ /* 0x042fe20000000014 */
        /* <DEDUP_REMOVED lines=13> */
[----:B------:R-:W-:Y:S01]  /*09c0*/  LDS.128 R4, [R2+UR11+0x200] ;  /* 0x0002000b02047984 */ /* 0x000fe20008000c00 */
[C---:B------:R-:W-:Y:S01]  /*09d0*/  FFMA R14, R11.reuse, R18, R14 ;  /* 0x000000120b0e7223 */ /* 0x040fe2000000000e */
[----:B------:R-:W-:-:S02]  /*09e0*/  FFMA R15, R11, R19, R15 ;  /* 0x000000130b0f7223 */ /* 0x000fc4000000000f */
[----:B------:R-:W0:Y:S04]  /*09f0*/  LDS.128 R20, [R0+UR8+0x200] ;  /* 0x0002000800147984 */ /* 0x000e280008000c00 */
[----:B------:R-:W1:Y:S04]  /*0a00*/  LDS.128 R8, [R2+UR11+0x240] ;  /* 0x0002400b02087984 */ /* 0x000e680008000c00 */
        /* <DEDUP_REMOVED lines=31> */
[----:B------:R-:W0:Y:S01]  /*0c00*/  LDS.128 R4, [R2+UR11+0x300] ;  /* 0x0003000b02047984 */ /* 0x000e220008000c00 */
[C---:B------:R-:W-:Y:S01]  /*0c10*/  FFMA R14, R11.reuse, R22, R14 ;  /* 0x000000160b0e7223 */ /* 0x040fe2000000000e */
[----:B------:R-:W-:-:S02]  /*0c20*/  FFMA R15, R11, R23, R15 ;  /* 0x000000170b0f7223 */ /* 0x000fc4000000000f */
        /* <DEDUP_REMOVED lines=86> */
[CC--:B------:R-:W-:Y:S01]  /*1190*/  FFMA R30, R7.reuse, R18.reuse, R30 ;  /* 0x00000012071e7223 */ /* 0x0c0fe2000000001e */
[-C--:B------:R-:W-:Y:S01]  /*11a0*/  FFMA R31, R7, R19.reuse, R31 ;  /* 0x00000013071f7223 */ /* 0x080fe2000000001f */
[CC--:B-1----:R-:W-:Y:S01]  /*11b0*/  FFMA R26, R8.reuse, R18.reuse, R26 ;  /* 0x00000012081a7223 */ /* 0x0c2fe2000000001a */
[-C--:B------:R-:W-:Y:S01]  /*11c0*/  FFMA R27, R8, R19.reuse, R27 ;  /* 0x00000013081b7223 */ /* 0x080fe2000000001b */
[CC--:B------:R-:W-:Y:S01]  /*11d0*/  FFMA R42, R9.reuse, R18.reuse, R42 ;  /* 0x00000012092a7223 */ /* 0x0c0fe2000000002a */
[CC--:B------:R-:W-:Y:S01]  /*11e0*/  FFMA R43, R9.reuse, R19.reuse, R43 ;  /* 0x00000013092b7223 */ /* 0x0c0fe2000000002b */
[C---:B------:R-:W-:Y:S01]  /*11f0*/  FFMA R54, R10.reuse, R18, R54 ;  /* 0x000000120a367223 */ /* 0x040fe20000000036 */
[----:B------:R-:W-:Y:S01]  /*1200*/  FFMA R55, R10, R19, R55 ;  /* 0x000000130a377223 */ /* 0x000fe20000000037 */
[----:B------:R-:W0:Y:S01]  /*1210*/  LDS.128 R4, [R0+UR8+0x600] ;  /* 0x0006000800047984 */ /* 0x000e220008000c00 */
[CC--:B------:R-:W-:Y:S01]  /*1220*/  FFMA R24, R8.reuse, R16.reuse, R24 ;  /* 0x0000001008187223 */ /* 0x0c0fe20000000018 */
[-C--:B------:R-:W-:Y:S01]  /*1230*/  FFMA R25, R8, R17.reuse, R25 ;  /* 0x0000001108197223 */ /* 0x080fe20000000019 */
[CC--:B------:R-:W-:Y:S01]  /*1240*/  FFMA R40, R9.reuse, R16.reuse, R40 ;  /* 0x0000001009287223 */ /* 0x0c0fe20000000028 */
[-C--:B------:R-:W-:Y:S01]  /*1250*/  FFMA R41, R9, R17.reuse, R41 ;  /* 0x0000001109297223 */ /* 0x080fe20000000029 */
[CC--:B------:R-:W-:Y:S01]  /*1260*/  FFMA R38, R10.reuse, R16.reuse, R38 ;  /* 0x000000100a267223 */ /* 0x0c0fe20000000026 */
[-C--:B------:R-:W-:Y:S01]  /*1270*/  FFMA R39, R10, R17.reuse, R39 ;  /* 0x000000110a277223 */ /* 0x080fe20000000027 */
[C---:B------:R-:W-:Y:S01]  /*1280*/  FFMA R12, R11.reuse, R16, R12 ;  /* 0x000000100b0c7223 */ /* 0x040fe2000000000c */
[C---:B------:R-:W-:Y:S01]  /*1290*/  FFMA R13, R11.reuse, R17, R13 ;  /* 0x000000110b0d7223 */ /* 0x040fe2000000000d */
[C---:B------:R-:W-:Y:S01]  /*12a0*/  FFMA R18, R11.reuse, R18, R14 ;  /* 0x000000120b127223 */ /* 0x040fe2000000000e */
[----:B------:R-:W-:-:S02]  /*12b0*/  FFMA R19, R11, R19, R15 ;  /* 0x000000130b137223 */ /* 0x000fc4000000000f */
        /* <DEDUP_REMOVED lines=13> */
[CC--:B-1----:R-:W-:Y:S01]  /*1390*/  FFMA R58, R11.reuse, R4.reuse, R12 ;  /* 0x000000040b3a7223 */ /* 0x0c2fe2000000000c */
[-C--:B------:R-:W-:Y:S01]  /*13a0*/  FFMA R59, R11, R5.reuse, R13 ;  /* 0x000000050b3b7223 */ /* 0x080fe2000000000d */
[----:B------:R-:W-:Y:S01]  /*13b0*/  LDS.128 R28, [R2+UR11+0x700] ;  /* 0x0007000b021c7984 */ /* 0x000fe20008000c00 */
[C---:B------:R-:W-:Y:S01]  /*13c0*/  FFMA R16, R21.reuse, R4, R36 ;  /* 0x0000000415107223 */ /* 0x040fe20000000024 */
[C---:B------:R-:W-:Y:S01]  /*13d0*/  FFMA R51, R21.reuse, R5, R51 ;  /* 0x0000000515337223 */ /* 0x040fe20000000033 */
[----:B------:R-:W-:Y:S01]  /*13e0*/  FFMA R52, R21, R6, R52 ;  /* 0x0000000615347223 */ /* 0x000fe20000000034 */
[----:B------:R-:W0:Y:S01]  /*13f0*/  LDS.128 R12, [R0+UR8+0x700] ;  /* 0x00070008000c7984 */ /* 0x000e220008000c00 */
[-C--:B------:R-:W-:Y:S01]  /*1400*/  FFMA R57, R9, R7.reuse, R43 ;  /* 0x0000000709397223 */ /* 0x080fe2000000002b */
[----:B------:R-:W-:Y:S01]  /*1410*/  FFMA R21, R21, R7, R37 ;  /* 0x0000000715157223 */ /* 0x000fe20000000025 */
[CC--:B------:R-:W-:Y:S01]  /*1420*/  FFMA R56, R10.reuse, R4.reuse, R38 ;  /* 0x000000040a387223 */ /* 0x0c0fe20000000026 */
[-C--:B------:R-:W-:Y:S01]  /*1430*/  FFMA R43, R10, R5.reuse, R39 ;  /* 0x000000050a2b7223 */ /* 0x080fe20000000027 */
[C---:B------:R-:W-:Y:S01]  /*1440*/  FFMA R24, R8.reuse, R4, R24 ;  /* 0x0000000408187223 */ /* 0x040fe20000000018 */
[----:B------:R-:W1:Y:S01]  /*1450*/  LDS.128 R36, [R2+UR11+0x740] ;  /* 0x0007400b02247984 */ /* 0x000e620008000c00 */
[C---:B------:R-:W-:Y:S01]  /*1460*/  FFMA R25, R8.reuse, R5, R25 ;  /* 0x0000000508197223 */ /* 0x040fe20000000019 */
[C---:B------:R-:W-:Y:S01]  /*1470*/  FFMA R26, R8.reuse, R6, R26 ;  /* 0x00000006081a7223 */ /* 0x040fe2000000001a */
[----:B------:R-:W-:Y:S01]  /*1480*/  FFMA R27, R8, R7, R27 ;  /* 0x00000007081b7223 */ /* 0x000fe2000000001b */
[C---:B------:R-:W-:Y:S01]  /*1490*/  FFMA R40, R9.reuse, R4, R40 ;  /* 0x0000000409287223 */ /* 0x040fe20000000028 */
[C---:B------:R-:W-:Y:S01]  /*14a0*/  FFMA R41, R9.reuse, R5, R41 ;  /* 0x0000000509297223 */ /* 0x040fe20000000029 */
[-C--:B------:R-:W-:Y:S01]  /*14b0*/  FFMA R42, R9, R6.reuse, R42 ;  /* 0x00000006092a7223 */ /* 0x080fe2000000002a */
[CC--:B------:R-:W-:Y:S01]  /*14c0*/  FFMA R54, R10.reuse, R6.reuse, R54 ;  /* 0x000000060a367223 */ /* 0x0c0fe20000000036 */
[-C--:B------:R-:W-:Y:S01]  /*14d0*/  FFMA R55, R10, R7.reuse, R55 ;  /* 0x000000070a377223 */ /* 0x080fe20000000037 */
[C---:B------:R-:W-:Y:S01]  /*14e0*/  FFMA R60, R11.reuse, R6, R18 ;  /* 0x000000060b3c7223 */ /* 0x040fe20000000012 */
[----:B------:R-:W-:Y:S01]  /*14f0*/  FFMA R61, R11, R7, R19 ;  /* 0x000000070b3d7223 */ /* 0x000fe20000000013 */
        /* <DEDUP_REMOVED lines=32> */
[----:B------:R-:W-:Y:S06]  /*1700*/  BAR.SYNC.DEFER_BLOCKING 0x0 ;  /* 0x0000000000007b1d */ /* 0x000fec0000010000 */
[----:B------:R-:W-:Y:S05]  /*1710*/  BRA.U !UP0, `(.L_x_1) ;  /* 0xffffffed084c7547 */ /* 0x000fea000b83ffff */
.L_x_0:
[----:B------:R-:W0:Y:S01]  /*1720*/  S2R R0, SR_TID.X ;  /* 0x0000000000007919 */ /* 0x000e220000002100 */
[----:B------:R-:W1:Y:S01]  /*1730*/  LDCU.64 UR6, c[0x0][0x390] ;  /* 0x00007200ff0677ac */ /* 0x000e620008000a00 */
[----:B------:R-:W-:Y:S01]  /*1740*/  SHF.R.S32.HI R41, RZ, 0x1f, R47 ;  /* 0x0000001fff297819 */ /* 0x000fe2000001142f */
[----:B------:R-:W-:-:S06]  /*1750*/  USHF.L.U32 UR4, UR15, 0x4, URZ ;  /* 0x000000040f047899 */ /* 0x000fcc00080006ff */
[----:B------:R-:W-:Y:S02]  /*1760*/  MOV R43, UR4 ;  /* 0x00000004002b7c02 */ /* 0x000fe40008000f00 */
[----:B------:R-:W-:Y:S02]  /*1770*/  MOV R45, UR4 ;  /* 0x00000004002d7c02 */ /* 0x000fe40008000f00 */
[----:B------:R-:W-:Y:S02]  /*1780*/  MOV R49, UR4 ;  /* 0x0000000400317c02 */ /* 0x000fe40008000f00 */
[----:B0-----:R-:W-:Y:S02]  /*1790*/  SHF.R.U32.HI R2, RZ, 0x3, R0 ;  /* 0x00000003ff027819 */ /* 0x001fe40000011600 */
[----:B------:R-:W-:Y:S02]  /*17a0*/  SHF.L.U32 R0, R0, 0x2, RZ ;  /* 0x0000000200007819 */ /* 0x000fe400000006ff */
[----:B------:R-:W-:-:S02]  /*17b0*/  LOP3.LUT R2, R2, 0x3, RZ, 0xc0, !PT ;  /* 0x0000000302027812 */ /* 0x000fc400078ec0ff */
[----:B------:R-:W-:-:S03]  /*17c0*/  LOP3.LUT R0, R0, 0x1c, RZ, 0xc0, !PT ;  /* 0x0000001c00007812 */ /* 0x000fc600078ec0ff */
[----:B------:R-:W-:-:S05]  /*17d0*/  IMAD R3, R2, UR15, RZ ;  /* 0x0000000f02037c24 */ /* 0x000fca000f8e02ff */
[----:B------:R-:W-:-:S04]  /*17e0*/  LEA R0, R3, R0, 0x2 ;  /* 0x0000000003007211 */ /* 0x000fc800078e10ff */
[C---:B------:R-:W-:Y:S02]  /*17f0*/  IADD3 R37, P0, PT, R47.reuse, R0, RZ ;  /* 0x000000002f257210 */ /* 0x040fe40007f1e0ff */
[C---:B------:R-:W-:Y:S02]  /*1800*/  IADD3 R2, PT, PT, R0.reuse, UR15, RZ ;  /* 0x0000000f00027c10 */ /* 0x040fe4000fffe0ff */
[----:B------:R-:W-:Y:S02]  /*1810*/  LEA.HI.X.SX32 R40, R0, R41, 0x1, P0 ;  /* 0x0000002900287211 */ /* 0x000fe400000f0eff */
[----:B------:R-:W-:Y:S02]  /*1820*/  IADD3 R3, P1, PT, R47, R2, RZ ;  /* 0x000000022f037210 */ /* 0x000fe40007f3e0ff */
[----:B-1----:R-:W-:Y:S02]  /*1830*/  LEA R38, P0, R37, UR6, 0x2 ;  /* 0x0000000625267c11 */ /* 0x002fe4000f8010ff */
[----:B------:R-:W-:-:S02]  /*1840*/  IADD3 R0, PT, PT, R2, UR15, RZ ;  /* 0x0000000f02007c10 */ /* 0x000fc4000fffe0ff */
[----:B------:R-:W-:Y:S02]  /*1850*/  LEA.HI.X.SX32 R36, R2, R41, 0x1, P1 ;  /* 0x0000002902247211 */ /* 0x000fe400008f0eff */
[----:B------:R-:W-:Y:S02]  /*1860*/  LEA.HI.X R39, R37, UR7, R40, 0x2, P0 ;  /* 0x0000000725277c11 */ /* 0x000fe400080f1428 */
[----:B------:R-:W-:Y:S02]  /*1870*/  LEA R2, P1, R3, UR6, 0x2 ;  /* 0x0000000603027c11 */ /* 0x000fe4000f8210ff */
[----:B------:R-:W-:Y:S01]  /*1880*/  IADD3 R37, P0, PT, R47, R0, RZ ;  /* 0x000000002f257210 */ /* 0x000fe20007f1e0ff */
[----:B------:R-:W-:Y:S01]  /*1890*/  IMAD.WIDE R42, R43, 0x4, R38 ;  /* 0x000000042b2a7825 */ /* 0x000fe200078e0226 */
[----:B------:R-:W-:Y:S01]  /*18a0*/  IADD3 R40, PT, PT, R0, UR15, RZ ;  /* 0x0000000f00287c10 */ /* 0x000fe2000fffe0ff */
[----:B------:R0:W-:Y:S01]  /*18b0*/  STG.E.128 desc[UR12][R38.64], R8 ;  /* 0x0000000826007986 */ /* 0x0001e2000c101d0c */
[----:B------:R-:W-:-:S02]  /*18c0*/  LEA.HI.X R3, R3, UR7, R36, 0x2, P1 ;  /* 0x0000000703037c11 */ /* 0x000fc400088f1424 */
[-C--:B------:R-:W-:Y:S02]  /*18d0*/  LEA.HI.X.SX32 R0, R0, R41.reuse, 0x1, P0 ;  /* 0x0000002900007211 */ /* 0x080fe400000f0eff */
[----:B------:R-:W-:Y:S01]  /*18e0*/  LEA R36, P0, R37, UR6, 0x2 ;  /* 0x0000000625247c11 */ /* 0x000fe2000f8010ff */
[----:B------:R-:W-:Y:S01]  /*18f0*/  IMAD.WIDE R44, R45, 0x4, R2 ;  /* 0x000000042d2c7825 */ /* 0x000fe200078e0202 */
[----:B------:R-:W-:Y:S01]  /*1900*/  IADD3 R47, P1, PT, R47, R40, RZ ;  /* 0x000000282f2f7210 */ /* 0x000fe20007f3e0ff */
[----:B------:R-:W-:Y:S01]  /*1910*/  STG.E.128 desc[UR12][R2.64], R4 ;  /* 0x0000000402007986 */ /* 0x000fe2000c101d0c */
[----:B------:R-:W-:Y:S02]  /*1920*/  LEA.HI.X R37, R37, UR7, R0, 0x2, P0 ;  /* 0x0000000725257c11 */ /* 0x000fe400080f1400 */
[----:B------:R-:W-:Y:S02]  /*1930*/  LEA.HI.X.SX32 R0, R40, R41, 0x1, P1 ;  /* 0x0000002928007211 */ /* 0x000fe400008f0eff */
[C---:B------:R-:W-:Y:S01]  /*1940*/  LEA R40, P0, R47.reuse, UR6, 0x2 ;  /* 0x000000062f287c11 */ /* 0x040fe2000f8010ff */
[----:B------:R-:W-:Y:S03]  /*1950*/  STG.E.128 desc[UR12][R36.64], R32 ;  /* 0x0000002024007986 */ /* 0x000fe6000c101d0c */
[----:B------:R-:W-:-:S02]  /*1960*/  LEA.HI.X R41, R47, UR7, R0, 0x2, P0 ;  /* 0x000000072f297c11 */ /* 0x000fc400080f1400 */
[----:B------:R-:W-:Y:S01]  /*1970*/  MOV R47, UR4 ;  /* 0x00000004002f7c02 */ /* 0x000fe20008000f00 */
[----:B0-----:R-:W-:Y:S02]  /*1980*/  IMAD.WIDE R10, R49, 0x4, R40 ;  /* 0x00000004310a7825 */ /* 0x001fe400078e0228 */
[----:B------:R-:W-:Y:S02]  /*1990*/  STG.E.128 desc[UR12][R40.64], R28 ;  /* 0x0000001c28007986 */ /* 0x000fe4000c101d0c */
[----:B------:R-:W-:Y:S02]  /*19a0*/  IMAD.WIDE R8, R47, 0x4, R36 ;  /* 0x000000042f087825 */ /* 0x000fe400078e0224 */
[----:B------:R-:W-:Y:S04]  /*19b0*/  STG.E.128 desc[UR12][R42.64], R24 ;  /* 0x000000182a007986 */ /* 0x000fe8000c101d0c */
[----:B------:R-:W-:Y:S04]  /*19c0*/  STG.E.128 desc[UR12][R44.64], R20 ;  /* 0x000000142c007986 */ /* 0x000fe8000c101d0c */
[----:B------:R-:W-:Y:S04]  /*19d0*/  STG.E.128 desc[UR12][R8.64], R16 ;  /* 0x0000001008007986 */ /* 0x000fe8000c101d0c */
[----:B------:R-:W-:Y:S01]  /*19e0*/  STG.E.128 desc[UR12][R10.64], R12 ;  /* 0x0000000c0a007986 */ /* 0x000fe2000c101d0c */
[----:B------:R-:W-:Y:S05]  /*19f0*/  EXIT ;  /* 0x000000000000794d */ /* 0x000fea0003800000 */
.L_x_2:
[----:B------:R-:W-:-:S00]  /*1a00*/  BRA `(.L_x_2) ;  /* 0xfffffffc00fc7947 */ /* 0x000fc0000383ffff */
[----:B------:R-:W-:-:S00]  /*1a10*/  NOP ;  /* 0x0000000000007918 */ /* 0x000fc00000000000 */
        /* <DEDUP_REMOVED lines=14> */
.L_x_3:


//--------------------- .nv.shared._Z23sgemm_warptiling_kernelILi64ELi64ELi8ELi32ELi32ELi2ELi1ELi4ELi4ELi128EEvPfS0_S0_iii --------------------------
	.section	.nv.shared._Z23sgemm_warptiling_kernelILi64ELi64ELi8ELi32ELi32ELi2ELi1ELi4ELi4ELi128EEvPfS0_S0_iii,"aw",@nobits
	.sectionflags	@""
	.align	4
.nv.shared._Z23sgemm_warptiling_kernelILi64ELi64ELi8ELi32ELi32ELi2ELi1ELi4ELi4ELi128EEvPfS0_S0_iii:
	.zero		5120


//--------------------- .nv.shared.reserved.0     --------------------------
	.section	.nv.shared.reserved.0,"aw",@nobits
	.weak		__nv_reservedSMEM_offset_0_alias
	.size		__nv_reservedSMEM_offset_0_alias, 0, 64
	.other		__nv_reservedSMEM_offset_0_alias,@"STO_CUDA_RESERVED_SHARED STV_DEFAULT"
__nv_reservedSMEM_offset_0_alias:
	.zero		0
	.zero		64


//--------------------- .nv.constant0._Z23sgemm_warptiling_kernelILi64ELi64ELi8ELi32ELi32ELi2ELi1ELi4ELi4ELi128EEvPfS0_S0_iii --------------------------
	.section	.nv.constant0._Z23sgemm_warptiling_kernelILi64ELi64ELi8ELi32ELi32ELi2ELi1ELi4ELi4ELi128EEvPfS0_S0_iii,"a",@progbits
	.sectionflags	@""
	.align	4
.nv.constant0._Z23sgemm_warptiling_kernelILi64ELi64ELi8ELi32ELi32ELi2ELi1ELi4ELi4ELi128EEvPfS0_S0_iii:
	.zero		932


//--------------------- SYMBOLS --------------------------

	.type		.nv.reservedSmem.offset0,@object
	.size		.nv.reservedSmem.offset0,0x4
	.type		.nv.reservedSmem.cap,@object
	.size		.nv.reservedSmem.cap,0x4
